def matmul_kernel(
    a_ptr,
    b_ptr,
    c_ptr,
    M,
    N,
    K,
    stride_am,
    stride_ak,
    stride_bk,
    stride_bn,
    stride_cm,
    stride_cn,
    BLOCK_M: tl.constexpr,
    BLOCK_N: tl.constexpr,
    BLOCK_K: tl.constexpr,
    GROUP_M: tl.constexpr,
):
    pid = tl.program_id(axis=0)
    num_pid_m = tl.cdiv(M, BLOCK_M)
    num_pid_n = tl.cdiv(N, BLOCK_N)
    num_pid_in_group = GROUP_M * num_pid_n
    group_id = pid // num_pid_in_group
    first_pid_m = group_id * GROUP_M
    group_size_m = min(num_pid_m - first_pid_m, GROUP_M)
    pid_m = first_pid_m + ((pid % num_pid_in_group) % group_size_m)
    pid_n = (pid % num_pid_in_group) // group_size_m

    offs_am = (pid_m * BLOCK_M + tl.arange(0, BLOCK_M)) % M
    offs_bn = (pid_n * BLOCK_N + tl.arange(0, BLOCK_N)) % N
    offs_k = tl.arange(0, BLOCK_K)
    a_ptrs = a_ptr + offs_am[:, None] * stride_am + offs_k[None, :] * stride_ak
    b_ptrs = b_ptr + offs_k[:, None] * stride_bk + offs_bn[None, :] * stride_bn

    acc = tl.zeros((BLOCK_M, BLOCK_N), dtype=tl.float32)
    for kk in range(0, tl.cdiv(K, BLOCK_K)):
        a = tl.load(a_ptrs, mask=offs_k[None, :] < K - kk * BLOCK_K, other=0.0)
        b = tl.load(b_ptrs, mask=offs_k[:, None] < K - kk * BLOCK_K, other=0.0)
        acc = tl.dot(a, b, acc)
        a_ptrs += BLOCK_K * stride_ak
        b_ptrs += BLOCK_K * stride_bk

    c = acc.to(c_ptr.dtype.element_ty)
    offs_cm = pid_m * BLOCK_M + tl.arange(0, BLOCK_M)
    offs_cn = pid_n * BLOCK_N + tl.arange(0, BLOCK_N)
    c_ptrs = c_ptr + offs_cm[:, None] * stride_cm + offs_cn[None, :] * stride_cn
    mask = (offs_cm[:, None] < M) & (offs_cn[None, :] < N)
    tl.store(c_ptrs, c, mask=mask)

# config = {"BLOCK_K": 32, "BLOCK_M": 16, "BLOCK_N": 16, "GROUP_M": 8, "arch": "sm_100", "dtype": "fp16", "num_ctas": 1, "num_stages": 3, "num_warps": 4}
# arch = sm_100


// ===== COMPILED SASS (sm_100a) =====

	.target	sm_100a

	.elftype	@"ET_EXEC"


//--------------------- .note.nv.tkinfo           --------------------------
	.section	.note.nv.tkinfo,"",@"SHT_NOTE"
	.sectionflags	@"SHF_NOTE_NV_TKINFO"
	.tkinfo
        /*0018*/ 	.word	0x00000081
        /*0030*/ 	.string	""
        /*0030*/ 	.string	"ptxas-blackwell"
        /*0030*/ 	.string	"Cuda compilation tools, release 12.9, V12.9.86"
        /*0030*/ 	.string	"Build cuda_12.9.r12.9/compiler.36037853_0"
        /*0030*/ 	.string	"-v  -suppress-debug-info  -lineinfo  -arch sm_100a "



//--------------------- .note.nv.cuver            --------------------------
	.section	.note.nv.cuver,"",@"SHT_NOTE"
	.sectionflags	@"SHF_NOTE_NV_CUVER"
        /*0018*/ 	.short	0x0001
        /*001a*/ 	.short	0x0064
        /*001c*/ 	.short	0x0001
        /*001e*/ 	.short	0x0000
        /*0020*/ 	.short	0x0001
        /*0022*/ 	.short	0x0000


//--------------------- .nv.info                  --------------------------
	.section	.nv.info,"",@"SHT_CUDA_INFO"
	.align	4


	//----- nvinfo : EIATTR_REGCOUNT
	.align		4
        /*0000*/ 	.byte	0x04, 0x2f
        /*0002*/ 	.short	(.L_1 - .L_0)
	.align		4
.L_0:
        /*0004*/ 	.word	index@(matmul_kernel)
        /*0008*/ 	.word	0x00000030


	//----- nvinfo : EIATTR_FRAME_SIZE
	.align		4
.L_1:
        /*000c*/ 	.byte	0x04, 0x11
        /*000e*/ 	.short	(.L_3 - .L_2)
	.align		4
.L_2:
        /*0010*/ 	.word	index@(matmul_kernel)
        /*0014*/ 	.word	0x00000000


	//----- nvinfo : EIATTR_MIN_STACK_SIZE
	.align		4
.L_3:
        /*0018*/ 	.byte	0x04, 0x12
        /*001a*/ 	.short	(.L_5 - .L_4)
	.align		4
.L_4:
        /*001c*/ 	.word	index@(matmul_kernel)
        /*0020*/ 	.word	0x00000000
.L_5:


//--------------------- .nv.info.matmul_kernel    --------------------------
	.section	.nv.info.matmul_kernel,"",@"SHT_CUDA_INFO"
	.sectionflags	@""
	.align	4


	//----- nvinfo : EIATTR_CUDA_API_VERSION
	.align		4
        /*0000*/ 	.byte	0x04, 0x37
        /*0002*/ 	.short	(.L_7 - .L_6)
.L_6:
        /*0004*/ 	.word	0x00000081


	//----- nvinfo : EIATTR_KPARAM_INFO
	.align		4
.L_7:
        /*0008*/ 	.byte	0x04, 0x17
        /*000a*/ 	.short	(.L_9 - .L_8)
.L_8:
        /*000c*/ 	.word	0x00000000
        /*0010*/ 	.short	0x000d
        /*0012*/ 	.short	0x0048
        /*0014*/ 	.byte	0x00, 0xf4, 0x21, 0x00


	//----- nvinfo : EIATTR_KPARAM_INFO
	.align		4
.L_9:
        /*0018*/ 	.byte	0x04, 0x17
        /*001a*/ 	.short	(.L_11 - .L_10)
.L_10:
        /*001c*/ 	.word	0x00000000
        /*0020*/ 	.short	0x000c
        /*0022*/ 	.short	0x0040
        /*0024*/ 	.byte	0x00, 0xf4, 0x21, 0x00


	//----- nvinfo : EIATTR_KPARAM_INFO
	.align		4
.L_11:
        /*0028*/ 	.byte	0x04, 0x17
        /*002a*/ 	.short	(.L_13 - .L_12)
.L_12:
        /*002c*/ 	.word	0x00000000
        /*0030*/ 	.short	0x000b
        /*0032*/ 	.short	0x0038
        /*0034*/ 	.byte	0x00, 0xf0, 0x11, 0x00


	//----- nvinfo : EIATTR_KPARAM_INFO
	.align		4
.L_13:
        /*0038*/ 	.byte	0x04, 0x17
        /*003a*/ 	.short	(.L_15 - .L_14)
.L_14:
        /*003c*/ 	.word	0x00000000
        /*0040*/ 	.short	0x000a
        /*0042*/ 	.short	0x0034
        /*0044*/ 	.byte	0x00, 0xf0, 0x11, 0x00


	//----- nvinfo : EIATTR_KPARAM_INFO
	.align		4
.L_15:
        /*0048*/ 	.byte	0x04, 0x17
        /*004a*/ 	.short	(.L_17 - .L_16)
.L_16:
        /*004c*/ 	.word	0x00000000
        /*0050*/ 	.short	0x0009
        /*0052*/ 	.short	0x0030
        /*0054*/ 	.byte	0x00, 0xf0, 0x11, 0x00


	//----- nvinfo : EIATTR_KPARAM_INFO
	.align		4
.L_17:
        /*0058*/ 	.byte	0x04, 0x17
        /*005a*/ 	.short	(.L_19 - .L_18)
.L_18:
        /*005c*/ 	.word	0x00000000
        /*0060*/ 	.short	0x0008
        /*0062*/ 	.short	0x002c
        /*0064*/ 	.byte	0x00, 0xf0, 0x11, 0x00


	//----- nvinfo : EIATTR_KPARAM_INFO
	.align		4
.L_19:
        /*0068*/ 	.byte	0x04, 0x17
        /*006a*/ 	.short	(.L_21 - .L_20)
.L_20:
        /*006c*/ 	.word	0x00000000
        /*0070*/ 	.short	0x0007
        /*0072*/ 	.short	0x0028
        /*0074*/ 	.byte	0x00, 0xf0, 0x11, 0x00


	//----- nvinfo : EIATTR_KPARAM_INFO
	.align		4
.L_21:
        /*0078*/ 	.byte	0x04, 0x17
        /*007a*/ 	.short	(.L_23 - .L_22)
.L_22:
        /*007c*/ 	.word	0x00000000
        /*0080*/ 	.short	0x0006
        /*0082*/ 	.short	0x0024
        /*0084*/ 	.byte	0x00, 0xf0, 0x11, 0x00


	//----- nvinfo : EIATTR_KPARAM_INFO
	.align		4
.L_23:
        /*0088*/ 	.byte	0x04, 0x17
        /*008a*/ 	.short	(.L_25 - .L_24)
.L_24:
        /*008c*/ 	.word	0x00000000
        /*0090*/ 	.short	0x0005
        /*0092*/ 	.short	0x0020
        /*0094*/ 	.byte	0x00, 0xf0, 0x11, 0x00


	//----- nvinfo : EIATTR_KPARAM_INFO
	.align		4
.L_25:
        /*0098*/ 	.byte	0x04, 0x17
        /*009a*/ 	.short	(.L_27 - .L_26)
.L_26:
        /*009c*/ 	.word	0x00000000
        /*00a0*/ 	.short	0x0004
        /*00a2*/ 	.short	0x001c
        /*00a4*/ 	.byte	0x00, 0xf0, 0x11, 0x00


	//----- nvinfo : EIATTR_KPARAM_INFO
	.align		4
.L_27:
        /*00a8*/ 	.byte	0x04, 0x17
        /*00aa*/ 	.short	(.L_29 - .L_28)
.L_28:
        /*00ac*/ 	.word	0x00000000
        /*00b0*/ 	.short	0x0003
        /*00b2*/ 	.short	0x0018
        /*00b4*/ 	.byte	0x00, 0xf0, 0x11, 0x00


	//----- nvinfo : EIATTR_KPARAM_INFO
	.align		4
.L_29:
        /*00b8*/ 	.byte	0x04, 0x17
        /*00ba*/ 	.short	(.L_31 - .L_30)
.L_30:
        /*00bc*/ 	.word	0x00000000
        /*00c0*/ 	.short	0x0002
        /*00c2*/ 	.short	0x0010
        /*00c4*/ 	.byte	0x00, 0xf4, 0x21, 0x00


	//----- nvinfo : EIATTR_KPARAM_INFO
	.align		4
.L_31:
        /*00c8*/ 	.byte	0x04, 0x17
        /*00ca*/ 	.short	(.L_33 - .L_32)
.L_32:
        /*00cc*/ 	.word	0x00000000
        /*00d0*/ 	.short	0x0001
        /*00d2*/ 	.short	0x0008
        /*00d4*/ 	.byte	0x00, 0xf4, 0x21, 0x00


	//----- nvinfo : EIATTR_KPARAM_INFO
	.align		4
.L_33:
        /*00d8*/ 	.byte	0x04, 0x17
        /*00da*/ 	.short	(.L_35 - .L_34)
.L_34:
        /*00dc*/ 	.word	0x00000000
        /*00e0*/ 	.short	0x0000
        /*00e2*/ 	.short	0x0000
        /*00e4*/ 	.byte	0x00, 0xf4, 0x21, 0x00


	//----- nvinfo : EIATTR_SPARSE_MMA_MASK
	.align		4
.L_35:
        /*00e8*/ 	.byte	0x03, 0x50
        /*00ea*/ 	.short	0x0000


	//----- nvinfo : EIATTR_MAXREG_COUNT
	.align		4
        /*00ec*/ 	.byte	0x03, 0x1b
        /*00ee*/ 	.short	0x00ff


	//----- nvinfo : EIATTR_NUM_BARRIERS
	.align		4
        /*00f0*/ 	.byte	0x02, 0x4c
        /*00f2*/ 	.byte	0x01
	.zero		1


	//----- nvinfo : EIATTR_VRC_CTA_INIT_COUNT
	.align		4
        /*00f4*/ 	.byte	0x02, 0x4a
	.zero		1
	.zero		1


	//----- nvinfo : EIATTR_EXIT_INSTR_OFFSETS
	.align		4
        /*00f8*/ 	.byte	0x04, 0x1c
        /*00fa*/ 	.short	(.L_37 - .L_36)


	//   ....[0]....
.L_36:
        /*00fc*/ 	.word	0x000015f0


	//   ....[1]....
        /*0100*/ 	.word	0x00001620


	//----- nvinfo : EIATTR_REQNTID
	.align		4
.L_37:
        /*0104*/ 	.byte	0x04, 0x10
        /*0106*/ 	.short	(.L_39 - .L_38)
.L_38:
        /*0108*/ 	.word	0x00000080
        /*010c*/ 	.word	0x00000001
        /*0110*/ 	.word	0x00000001


	//----- nvinfo : EIATTR_CBANK_PARAM_SIZE
	.align		4
.L_39:
        /*0114*/ 	.byte	0x03, 0x19
        /*0116*/ 	.short	0x0050


	//----- nvinfo : EIATTR_PARAM_CBANK
	.align		4
        /*0118*/ 	.byte	0x04, 0x0a
        /*011a*/ 	.short	(.L_41 - .L_40)
	.align		4
.L_40:
        /*011c*/ 	.word	index@(.nv.constant0.matmul_kernel)
        /*0120*/ 	.short	0x0380
        /*0122*/ 	.short	0x0050


	//----- nvinfo : EIATTR_SW_WAR
	.align		4
.L_41:
        /*0124*/ 	.byte	0x04, 0x36
        /*0126*/ 	.short	(.L_43 - .L_42)
.L_42:
        /*0128*/ 	.word	0x00000008
.L_43:


//--------------------- .nv.compat                --------------------------
	.section	.nv.compat,"",@"SHT_CUDA_COMPAT_INFO"
	.align	4
        /*0000*/ 	.byte	0x02, 0x02, 0x01, 0x00, 0x02, 0x05, 0x05, 0x00, 0x02, 0x03, 0x00, 0x00, 0x02, 0x06, 0x01, 0x00


//--------------------- .nv.callgraph             --------------------------
	.section	.nv.callgraph,"",@"SHT_CUDA_CALLGRAPH"
	.align	4
	.sectionentsize	8
	.align		4
        /*0000*/ 	.word	0x00000000
	.align		4
        /*0004*/ 	.word	0xffffffff
	.align		4
        /*0008*/ 	.word	0x00000000
	.align		4
        /*000c*/ 	.word	0xfffffffe
	.align		4
        /*0010*/ 	.word	0x00000000
	.align		4
        /*0014*/ 	.word	0xfffffffd
	.align		4
        /*0018*/ 	.word	0x00000000
	.align		4
        /*001c*/ 	.word	0xfffffffc


//--------------------- .text.matmul_kernel       --------------------------
	.section	.text.matmul_kernel,"ax",@progbits
	.align	128
        .global         matmul_kernel
        .type           matmul_kernel,@function
        .size           matmul_kernel,(.L_x_3 - matmul_kernel)
        .other          matmul_kernel,@"STO_CUDA_ENTRY STV_DEFAULT"
matmul_kernel:
.text.matmul_kernel:
[----:B------:R-:W0:Y:S08]  /*0000*/  LDC R1, c[0x0][0x37c] ;  /* 0x0000df00ff017b82 */ /* 0x000e300000000800 */
[----:B------:R-:W1:Y:S01]  /*0010*/  LDC.64 R18, c[0x0][0x398] ;  /* 0x0000e600ff127b82 */ /* 0x000e620000000a00 */
[----:B------:R-:W2:Y:S01]  /*0020*/  S2R R5, SR_CTAID.X ;  /* 0x0000000000057919 */ /* 0x000ea20000002500 */
[----:B------:R-:W-:Y:S01]  /*0030*/  UMOV UR4, 0x400 ;  /* 0x0000040000047882 */ /* 0x000fe20000000000 */
[----:B------:R-:W3:Y:S05]  /*0040*/  LDCU.64 UR6, c[0x0][0x358] ;  /* 0x00006b00ff0677ac */ /* 0x000eea0008000a00 */
[----:B------:R-:W4:Y:S08]  /*0050*/  LDC R23, c[0x0][0x3a0] ;  /* 0x0000e800ff177b82 */ /* 0x000f300000000800 */
[----:B------:R-:W5:Y:S01]  /*0060*/  S2UR UR5, SR_CgaCtaId ;  /* 0x00000000000579c3 */ /* 0x000f620000008800 */
[----:B-1----:R-:W-:-:S05]  /*0070*/  VIADD R0, R19, 0xf ;  /* 0x0000000f13007836 */ /* 0x002fca0000000000 */
[----:B------:R-:W-:Y:S01]  /*0080*/  SHF.R.S32.HI R3, RZ, 0x1f, R0 ;  /* 0x0000001fff037819 */ /* 0x000fe20000011400 */
[----:B----4-:R-:W-:-:S03]  /*0090*/  VIADD R23, R23, 0x1f ;  /* 0x0000001f17177836 */ /* 0x010fc60000000000 */
[----:B------:R-:W-:Y:S02]  /*00a0*/  LEA.HI R3, R3, R0, RZ, 0x4 ;  /* 0x0000000003037211 */ /* 0x000fe400078f20ff */
[----:B--2---:R-:W-:Y:S02]  /*00b0*/  IABS R8, R5 ;  /* 0x0000000500087213 */ /* 0x004fe40000000000 */
[----:B------:R-:W-:Y:S01]  /*00c0*/  SHF.R.S32.HI R3, RZ, 0x4, R3 ;  /* 0x00000004ff037819 */ /* 0x000fe20000011403 */
[----:B-----5:R-:W-:-:S04]  /*00d0*/  ULEA UR4, UR5, UR4, 0x18 ;  /* 0x0000000405047291 */ /* 0x020fc8000f8ec0ff */
[----:B------:R-:W-:-:S05]  /*00e0*/  IMAD.SHL.U32 R4, R3, 0x8, RZ ;  /* 0x0000000803047824 */ /* 0x000fca00078e00ff */
[-C--:B------:R-:W-:Y:S02]  /*00f0*/  IABS R7, R4.reuse ;  /* 0x0000000400077213 */ /* 0x080fe40000000000 */
[----:B------:R-:W-:Y:S02]  /*0100*/  IABS R10, R4 ;  /* 0x00000004000a7213 */ /* 0x000fe40000000000 */
[----:B------:R-:W1:Y:S08]  /*0110*/  I2F.RP R0, R7 ;  /* 0x0000000700007306 */ /* 0x000e700000209400 */
[----:B-1----:R-:W1:Y:S02]  /*0120*/  MUFU.RCP R0, R0 ;  /* 0x0000000000007308 */ /* 0x002e640000001000 */
[----:B-1----:R-:W-:-:S02]  /*0130*/  VIADD R2, R0, 0xffffffe ;  /* 0x0ffffffe00027836 */ /* 0x002fc40000000000 */
[----:B------:R-:W-:-:S04]  /*0140*/  IMAD.MOV R0, RZ, RZ, -R10 ;  /* 0x000000ffff007224 */ /* 0x000fc800078e0a0a */
[----:B------:R1:W2:Y:S02]  /*0150*/  F2I.FTZ.U32.TRUNC.NTZ R3, R2 ;  /* 0x0000000200037305 */ /* 0x0002a4000021f000 */
[----:B-1----:R-:W-:Y:S02]  /*0160*/  IMAD.MOV.U32 R2, RZ, RZ, RZ ;  /* 0x000000ffff027224 */ /* 0x002fe400078e00ff */
[----:B--2---:R-:W-:-:S04]  /*0170*/  IMAD.MOV R6, RZ, RZ, -R3 ;  /* 0x000000ffff067224 */ /* 0x004fc800078e0a03 */
[----:B------:R-:W-:Y:S02]  /*0180*/  IMAD R9, R6, R7, RZ ;  /* 0x0000000706097224 */ /* 0x000fe400078e02ff */
[----:B------:R-:W-:Y:S02]  /*0190*/  IMAD.MOV.U32 R6, RZ, RZ, R8 ;  /* 0x000000ffff067224 */ /* 0x000fe400078e0008 */
[----:B------:R-:W-:-:S06]  /*01a0*/  IMAD.HI.U32 R3, R3, R9, R2 ;  /* 0x0000000903037227 */ /* 0x000fcc00078e0002 */
[----:B------:R-:W-:-:S04]  /*01b0*/  IMAD.HI.U32 R3, R3, R6, RZ ;  /* 0x0000000603037227 */ /* 0x000fc800078e00ff */
[----:B------:R-:W-:-:S05]  /*01c0*/  IMAD R0, R3, R0, R6 ;  /* 0x0000000003007224 */ /* 0x000fca00078e0206 */
[----:B------:R-:W-:-:S13]  /*01d0*/  ISETP.GT.U32.AND P1, PT, R7, R0, PT ;  /* 0x000000000700720c */ /* 0x000fda0003f24070 */
[----:B------:R-:W-:Y:S02]  /*01e0*/  @!P1 IMAD.IADD R0, R0, 0x1, -R7 ;  /* 0x0000000100009824 */ /* 0x000fe400078e0a07 */
[----:B------:R-:W-:Y:S01]  /*01f0*/  @!P1 VIADD R3, R3, 0x1 ;  /* 0x0000000103039836 */ /* 0x000fe20000000000 */
[----:B------:R-:W-:Y:S02]  /*0200*/  ISETP.NE.AND P1, PT, R4, RZ, PT ;  /* 0x000000ff0400720c */ /* 0x000fe40003f25270 */
[----:B------:R-:W-:Y:S02]  /*0210*/  ISETP.GE.U32.AND P0, PT, R0, R7, PT ;  /* 0x000000070000720c */ /* 0x000fe40003f06070 */
[----:B------:R-:W-:-:S04]  /*0220*/  LOP3.LUT R0, R5, R4, RZ, 0x3c, !PT ;  /* 0x0000000405007212 */ /* 0x000fc800078e3cff */
[----:B------:R-:W-:Y:S01]  /*0230*/  ISETP.GE.AND P2, PT, R0, RZ, PT ;  /* 0x000000ff0000720c */ /* 0x000fe20003f46270 */
[----:B------:R-:W-:-:S06]  /*0240*/  VIADD R0, R18, 0xf ;  /* 0x0000000f12007836 */ /* 0x000fcc0000000000 */
[----:B------:R-:W-:-:S04]  /*0250*/  @P0 VIADD R3, R3, 0x1 ;  /* 0x0000000103030836 */ /* 0x000fc80000000000 */
[----:B------:R-:W-:Y:S01]  /*0260*/  IMAD.MOV.U32 R2, RZ, RZ, R3 ;  /* 0x000000ffff027224 */ /* 0x000fe200078e0003 */
[----:B------:R-:W-:-:S03]  /*0270*/  SHF.R.S32.HI R3, RZ, 0x1f, R0 ;  /* 0x0000001fff037819 */ /* 0x000fc60000011400 */
[----:B------:R-:W-:Y:S01]  /*0280*/  @!P2 IMAD.MOV R2, RZ, RZ, -R2 ;  /* 0x000000ffff02a224 */ /* 0x000fe200078e0a02 */
[----:B------:R-:W-:Y:S02]  /*0290*/  @!P1 LOP3.LUT R2, RZ, R4, RZ, 0x33, !PT ;  /* 0x00000004ff029212 */ /* 0x000fe400078e33ff */
[----:B------:R-:W-:-:S03]  /*02a0*/  LEA.HI R3, R3, R0, RZ, 0x4 ;  /* 0x0000000003037211 */ /* 0x000fc600078f20ff */
[----:B------:R-:W-:Y:S02]  /*02b0*/  IMAD.SHL.U32 R6, R2, 0x8, RZ ;  /* 0x0000000802067824 */ /* 0x000fe400078e00ff */
[----:B------:R-:W-:-:S03]  /*02c0*/  IMAD.MOV R2, RZ, RZ, -R2 ;  /* 0x000000ffff027224 */ /* 0x000fc600078e0a02 */
[----:B------:R-:W-:Y:S01]  /*02d0*/  LEA.HI.SX32 R3, R3, -R6, 0x1c ;  /* 0x8000000603037211 */ /* 0x000fe200078fe2ff */
[----:B------:R-:W-:-:S03]  /*02e0*/  IMAD R8, R4, R2, R5 ;  /* 0x0000000204087224 */ /* 0x000fc600078e0205 */
[----:B------:R-:W-:-:S04]  /*02f0*/  VIMNMX R11, PT, PT, R3, 0x8, PT ;  /* 0x00000008030b7848 */ /* 0x000fc80003fe0100 */
[-C--:B------:R-:W-:Y:S02]  /*0300*/  IABS R7, R11.reuse ;  /* 0x0000000b00077213 */ /* 0x080fe40000000000 */
[----:B------:R-:W-:Y:S02]  /*0310*/  IABS R4, R11 ;  /* 0x0000000b00047213 */ /* 0x000fe40000000000 */
[----:B------:R-:W1:Y:S08]  /*0320*/  I2F.RP R0, R7 ;  /* 0x0000000700007306 */ /* 0x000e700000209400 */
[----:B-1----:R-:W1:Y:S02]  /*0330*/  MUFU.RCP R0, R0 ;  /* 0x0000000000007308 */ /* 0x002e640000001000 */
[----:B-1----:R-:W-:-:S02]  /*0340*/  VIADD R3, R0, 0xffffffe ;  /* 0x0ffffffe00037836 */ /* 0x002fc40000000000 */
[----:B------:R-:W-:-:S04]  /*0350*/  IMAD.MOV R0, RZ, RZ, -R4 ;  /* 0x000000ffff007224 */ /* 0x000fc800078e0a04 */
[----:B------:R-:W1:Y:S02]  /*0360*/  F2I.FTZ.U32.TRUNC.NTZ R3, R3 ;  /* 0x0000000300037305 */ /* 0x000e64000021f000 */
[----:B-1----:R-:W-:-:S04]  /*0370*/  IMAD.MOV R9, RZ, RZ, -R3 ;  /* 0x000000ffff097224 */ /* 0x002fc800078e0a03 */
[----:B------:R-:W-:Y:S01]  /*0380*/  IMAD.MOV.U32 R2, RZ, RZ, R9 ;  /* 0x000000ffff027224 */ /* 0x000fe200078e0009 */
[----:B------:R-:W-:-:S03]  /*0390*/  IABS R9, R8 ;  /* 0x0000000800097213 */ /* 0x000fc60000000000 */
[----:B------:R-:W-:Y:S02]  /*03a0*/  IMAD R5, R2, R7, RZ ;  /* 0x0000000702057224 */ /* 0x000fe400078e02ff */
[----:B------:R-:W-:-:S04]  /*03b0*/  IMAD.MOV.U32 R2, RZ, RZ, RZ ;  /* 0x000000ffff027224 */ /* 0x000fc800078e00ff */
        /* <DEDUP_REMOVED lines=9> */
[----:B------:R-:W-:Y:S02]  /*0450*/  ISETP.GE.AND P2, PT, R0, RZ, PT ;  /* 0x000000ff0000720c */ /* 0x000fe40003f46270 */
[----:B------:R-:W1:Y:S05]  /*0460*/  S2R R0, SR_TID.X ;  /* 0x0000000000007919 */ /* 0x000e6a0000002100 */
[----:B------:R-:W-:Y:S01]  /*0470*/  @P0 VIADD R2, R2, 0x1 ;  /* 0x0000000102020836 */ /* 0x000fe20000000000 */
[----:B------:R-:W-:-:S03]  /*0480*/  ISETP.GT.AND P0, PT, R23, 0x1f, PT ;  /* 0x0000001f1700780c */ /* 0x000fc60003f04270 */
[----:B------:R-:W-:-:S04]  /*0490*/  IMAD.MOV.U32 R4, RZ, RZ, R2 ;  /* 0x000000ffff047224 */ /* 0x000fc800078e0002 */
[----:B------:R-:W-:Y:S01]  /*04a0*/  @!P2 IMAD.MOV R4, RZ, RZ, -R4 ;  /* 0x000000ffff04a224 */ /* 0x000fe200078e0a04 */
[----:B------:R-:W-:-:S05]  /*04b0*/  @!P1 LOP3.LUT R4, RZ, R11, RZ, 0x33, !PT ;  /* 0x0000000bff049212 */ /* 0x000fca00078e33ff */
[----:B------:R-:W-:Y:S01]  /*04c0*/  IMAD.MOV R2, RZ, RZ, -R4 ;  /* 0x000000ffff027224 */ /* 0x000fe200078e0a04 */
[----:B------:R-:W-:Y:S01]  /*04d0*/  @!P0 PRMT R13, RZ, 0x7610, R13 ;  /* 0x00007610ff0d8816 */ /* 0x000fe2000000000d */
[----:B------:R-:W-:Y:S01]  /*04e0*/  IMAD.SHL.U32 R4, R4, 0x10, RZ ;  /* 0x0000001004047824 */ /* 0x000fe200078e00ff */
[----:B------:R-:W-:Y:S01]  /*04f0*/  @!P0 PRMT R14, RZ, 0x7610, R14 ;  /* 0x00007610ff0e8816 */ /* 0x000fe2000000000e */
[----:B------:R-:W-:Y:S01]  /*0500*/  IMAD R2, R11, R2, R8 ;  /* 0x000000020b027224 */ /* 0x000fe200078e0208 */
[----:B------:R-:W-:Y:S02]  /*0510*/  @!P0 PRMT R13, R13, 0x5410, RZ ;  /* 0x000054100d0d8816 */ /* 0x000fe400000000ff */
[----:B------:R-:W-:Y:S01]  /*0520*/  @!P0 PRMT R14, R14, 0x5410, RZ ;  /* 0x000054100e0e8816 */ /* 0x000fe200000000ff */
[----:B------:R-:W-:Y:S01]  /*0530*/  IMAD.IADD R2, R6, 0x1, R2 ;  /* 0x0000000106027824 */ /* 0x000fe200078e0202 */
[C---:B-1----:R-:W-:Y:S01]  /*0540*/  LOP3.LUT R3, R0.reuse, 0xf, RZ, 0xc0, !PT ;  /* 0x0000000f00037812 */ /* 0x042fe200078ec0ff */
[----:B------:R-:W-:Y:S01]  /*0550*/  @!P0 IMAD.SHL.U32 R5, R0, 0x20, RZ ;  /* 0x0000002000058824 */ /* 0x000fe200078e00ff */
[----:B------:R-:W-:-:S02]  /*0560*/  SHF.R.U32.HI R12, RZ, 0x4, R0 ;  /* 0x00000004ff0c7819 */ /* 0x000fc40000011600 */
[----:B------:R-:W-:Y:S01]  /*0570*/  LOP3.LUT R21, R0, 0x1f, RZ, 0xc0, !PT ;  /* 0x0000001f00157812 */ /* 0x000fe200078ec0ff */
[----:B------:R-:W-:Y:S01]  /*0580*/  IMAD R2, R2, 0x10, R3 ;  /* 0x0000001002027824 */ /* 0x000fe200078e0203 */
[----:B------:R-:W-:Y:S01]  /*0590*/  SGXT.U32 R12, R12, 0x3 ;  /* 0x000000030c0c781a */ /* 0x000fe20000000000 */
[----:B------:R-:W-:Y:S01]  /*05a0*/  @!P0 IMAD.SHL.U32 R3, R0, 0x10, RZ ;  /* 0x0000001000038824 */ /* 0x000fe200078e00ff */
[----:B------:R-:W-:Y:S01]  /*05b0*/  @!P0 LOP3.LUT R5, R5, 0x60, RZ, 0xc0, !PT ;  /* 0x0000006005058812 */ /* 0x000fe200078ec0ff */
[----:B0--3--:R-:W-:Y:S06]  /*05c0*/  @!P0 BRA `(.L_x_0) ;  /* 0x0000000c00608947 */ /* 0x009fec0003800000 */
[----:B------:R-:W-:Y:S01]  /*05d0*/  IABS R5, R18 ;  /* 0x0000001200057213 */ /* 0x000fe20000000000 */
[----:B------:R-:W0:Y:S01]  /*05e0*/  LDC R37, c[0x0][0x3a8] ;  /* 0x0000ea00ff257b82 */ /* 0x000e220000000800 */
[----:B------:R-:W-:Y:S01]  /*05f0*/  IABS R8, R19 ;  /* 0x0000001300087213 */ /* 0x000fe20000000000 */
[----:B------:R-:W1:Y:S01]  /*0600*/  LDCU UR8, c[0x0][0x3a4] ;  /* 0x00007480ff0877ac */ /* 0x000e620008000800 */
[----:B------:R-:W2:Y:S01]  /*0610*/  I2F.RP R9, R5 ;  /* 0x0000000500097306 */ /* 0x000ea20000209400 */
[----:B------:R-:W-:Y:S01]  /*0620*/  IABS R16, R2 ;  /* 0x0000000200107213 */ /* 0x000fe20000000000 */
[----:B------:R-:W3:Y:S06]  /*0630*/  LDCU UR5, c[0x0][0x3a0] ;  /* 0x00007400ff0577ac */ /* 0x000eec0008000800 */
[----:B------:R-:W4:Y:S08]  /*0640*/  I2F.RP R3, R8 ;  /* 0x0000000800037306 */ /* 0x000f300000209400 */
[----:B--2---:R-:W2:Y:S08]  /*0650*/  MUFU.RCP R9, R9 ;  /* 0x0000000900097308 */ /* 0x004eb00000001000 */
[----:B----4-:R-:W4:Y:S01]  /*0660*/  MUFU.RCP R3, R3 ;  /* 0x0000000300037308 */ /* 0x010f220000001000 */
[----:B--2---:R-:W-:-:S07]  /*0670*/  VIADD R10, R9, 0xffffffe ;  /* 0x0ffffffe090a7836 */ /* 0x004fce0000000000 */
[----:B------:R2:W5:Y:S01]  /*0680*/  F2I.FTZ.U32.TRUNC.NTZ R11, R10 ;  /* 0x0000000a000b7305 */ /* 0x000562000021f000 */
[----:B----4-:R-:W-:Y:S01]  /*0690*/  VIADD R7, R3, 0xffffffe ;  /* 0x0ffffffe03077836 */ /* 0x010fe20000000000 */
[----:B------:R-:W-:Y:S01]  /*06a0*/  LOP3.LUT R3, R0, 0x60, RZ, 0xc0, !PT ;  /* 0x0000006000037812 */ /* 0x000fe200078ec0ff */
[----:B--2---:R-:W-:-:S05]  /*06b0*/  IMAD.MOV.U32 R10, RZ, RZ, RZ ;  /* 0x000000ffff0a7224 */ /* 0x004fca00078e00ff */
[----:B------:R-:W2:Y:S01]  /*06c0*/  F2I.FTZ.U32.TRUNC.NTZ R7, R7 ;  /* 0x0000000700077305 */ /* 0x000ea2000021f000 */
[----:B------:R-:W-:Y:S01]  /*06d0*/  LEA.HI R14, R3, R4, RZ, 0x1b ;  /* 0x00000004030e7211 */ /* 0x000fe200078fd8ff */
[----:B------:R-:W-:Y:S02]  /*06e0*/  IMAD.SHL.U32 R3, R0, 0x10, RZ ;  /* 0x0000001000037824 */ /* 0x000fe400078e00ff */
[----:B-----5:R-:W-:Y:S01]  /*06f0*/  IMAD.MOV R6, RZ, RZ, -R11 ;  /* 0x000000ffff067224 */ /* 0x020fe200078e0a0b */
[C---:B------:R-:W-:Y:S01]  /*0700*/  ISETP.GE.AND P2, PT, R14.reuse, RZ, PT ;  /* 0x000000ff0e00720c */ /* 0x040fe20003f46270 */
[----:B------:R-:W-:Y:S01]  /*0710*/  VIADD R20, R14, 0xc ;  /* 0x0000000c0e147836 */ /* 0x000fe20000000000 */
[----:B------:R-:W-:Y:S01]  /*0720*/  IABS R25, R14 ;  /* 0x0000000e00197213 */ /* 0x000fe20000000000 */
[----:B------:R-:W-:Y:S01]  /*0730*/  IMAD R13, R6, R5, RZ ;  /* 0x00000005060d7224 */ /* 0x000fe200078e02ff */
[----:B------:R-:W-:Y:S01]  /*0740*/  SHF.R.S32.HI R6, RZ, 0x1f, R23 ;  /* 0x0000001fff067819 */ /* 0x000fe20000011417 */
[----:B------:R-:W-:-:S02]  /*0750*/  VIADD R24, R14, 0x8 ;  /* 0x000000080e187836 */ /* 0x000fc40000000000 */
[----:B------:R-:W-:Y:S01]  /*0760*/  IMAD.HI.U32 R11, R11, R13, R10 ;  /* 0x0000000d0b0b7227 */ /* 0x000fe200078e000a */
[----:B------:R-:W-:Y:S02]  /*0770*/  LEA.HI R23, R6, R23, RZ, 0x5 ;  /* 0x0000001706177211 */ /* 0x000fe400078f28ff */
[----:B------:R-:W-:Y:S01]  /*0780*/  IABS R13, R20 ;  /* 0x00000014000d7213 */ /* 0x000fe20000000000 */
[----:B--2---:R-:W-:Y:S01]  /*0790*/  IMAD.MOV R9, RZ, RZ, -R7 ;  /* 0x000000ffff097224 */ /* 0x004fe200078e0a07 */
[----:B------:R-:W-:Y:S01]  /*07a0*/  IABS R15, R24 ;  /* 0x00000018000f7213 */ /* 0x000fe20000000000 */
[----:B------:R-:W-:Y:S01]  /*07b0*/  IMAD.HI.U32 R11, R11, R16, RZ ;  /* 0x000000100b0b7227 */ /* 0x000fe200078e00ff */
[----:B------:R-:W-:Y:S02]  /*07c0*/  ISETP.GE.AND P3, PT, R24, RZ, PT ;  /* 0x000000ff1800720c */ /* 0x000fe40003f66270 */
[----:B------:R-:W-:Y:S01]  /*07d0*/  LOP3.LUT R24, R12, 0x18, RZ, 0xfc, !PT ;  /* 0x000000180c187812 */ /* 0x000fe200078efcff */
[----:B------:R-:W-:Y:S01]  /*07e0*/  IMAD.MOV R11, RZ, RZ, -R11 ;  /* 0x000000ffff0b7224 */ /* 0x000fe200078e0a0b */
[----:B------:R-:W-:Y:S01]  /*07f0*/  SHF.R.S32.HI R23, RZ, 0x5, R23 ;  /* 0x00000005ff177819 */ /* 0x000fe20000011417 */
[----:B------:R-:W-:-:S02]  /*0800*/  IMAD R9, R9, R8, RZ ;  /* 0x0000000809097224 */ /* 0x000fc400078e02ff */
[----:B------:R-:W-:Y:S01]  /*0810*/  IMAD R16, R5, R11, R16 ;  /* 0x0000000b05107224 */ /* 0x000fe200078e0210 */
[----:B------:R-:W-:Y:S01]  /*0820*/  LOP3.LUT R11, R3, 0x200, RZ, 0xc0, !PT ;  /* 0x00000200030b7812 */ /* 0x000fe200078ec0ff */
[----:B------:R-:W-:Y:S02]  /*0830*/  IMAD.MOV.U32 R6, RZ, RZ, RZ ;  /* 0x000000ffff067224 */ /* 0x000fe400078e00ff */
[----:B------:R-:W-:Y:S01]  /*0840*/  VIADD R22, R14, 0x4 ;  /* 0x000000040e167836 */ /* 0x000fe20000000000 */
[----:B------:R-:W-:Y:S01]  /*0850*/  ISETP.GT.U32.AND P0, PT, R5, R16, PT ;  /* 0x000000100500720c */ /* 0x000fe20003f04070 */
[----:B------:R-:W-:-:S03]  /*0860*/  IMAD.HI.U32 R6, R7, R9, R6 ;  /* 0x0000000907067227 */ /* 0x000fc600078e0006 */
[----:B------:R-:W-:Y:S01]  /*0870*/  IABS R17, R22 ;  /* 0x0000001600117213 */ /* 0x000fe20000000000 */
[----:B------:R-:W-:Y:S02]  /*0880*/  IMAD.SHL.U32 R7, R0, 0x40, RZ ;  /* 0x0000004000077824 */ /* 0x000fe400078e00ff */
[----:B------:R-:W-:-:S03]  /*0890*/  IMAD.HI.U32 R9, R6, R15, RZ ;  /* 0x0000000f06097227 */ /* 0x000fc600078e00ff */
[----:B------:R-:W-:Y:S01]  /*08a0*/  LOP3.LUT R10, R7, 0x1c0, RZ, 0xc0, !PT ;  /* 0x000001c0070a7812 */ /* 0x000fe200078ec0ff */
[----:B------:R-:W-:-:S04]  /*08b0*/  IMAD.HI.U32 R7, R6, R13, RZ ;  /* 0x0000000d06077227 */ /* 0x000fc800078e00ff */
[----:B------:R-:W-:Y:S02]  /*08c0*/  IMAD.MOV R14, RZ, RZ, -R7 ;  /* 0x000000ffff0e7224 */ /* 0x000fe400078e0a07 */
[----:B------:R-:W-:Y:S01]  /*08d0*/  @!P0 IMAD.IADD R16, R16, 0x1, -R5 ;  /* 0x0000000110108824 */ /* 0x000fe200078e0a05 */
[----:B------:R-:W-:Y:S01]  /*08e0*/  ISETP.GE.AND P0, PT, R20, RZ, PT ;  /* 0x000000ff1400720c */ /* 0x000fe20003f06270 */
[----:B------:R-:W-:Y:S01]  /*08f0*/  IMAD R13, R8, R14, R13 ;  /* 0x0000000e080d7224 */ /* 0x000fe200078e020d */
[----:B------:R-:W-:Y:S01]  /*0900*/  IADD3 R14, PT, PT, R11, UR4, R10 ;  /* 0x000000040b0e7c10 */ /* 0x000fe2000fffe00a */
[----:B------:R-:W-:Y:S01]  /*0910*/  IMAD.HI.U32 R7, R6, R17, RZ ;  /* 0x0000001106077227 */ /* 0x000fe200078e00ff */
[----:B------:R-:W-:Y:S02]  /*0920*/  ISETP.GT.U32.AND P4, PT, R5, R16, PT ;  /* 0x000000100500720c */ /* 0x000fe40003f84070 */
[----:B------:R-:W-:Y:S01]  /*0930*/  ISETP.GT.U32.AND P6, PT, R8, R13, PT ;  /* 0x0000000d0800720c */ /* 0x000fe20003fc4070 */
[----:B------:R-:W-:Y:S01]  /*0940*/  IMAD.HI.U32 R6, R6, R25, RZ ;  /* 0x0000001906067227 */ /* 0x000fe200078e00ff */
[----:B------:R-:W-:-:S02]  /*0950*/  SHF.R.S32.HI R10, RZ, 0x2, R0 ;  /* 0x00000002ff0a7819 */ /* 0x000fc40000011400 */
[----:B------:R-:W-:Y:S01]  /*0960*/  LOP3.LUT R20, R3, 0x100, RZ, 0xc0, !PT ;  /* 0x0000010003147812 */ /* 0x000fe200078ec0ff */
[----:B------:R-:W-:Y:S01]  /*0970*/  IMAD.MOV R9, RZ, RZ, -R9 ;  /* 0x000000ffff097224 */ /* 0x000fe200078e0a09 */
[----:B------:R-:W-:Y:S01]  /*0980*/  SGXT R10, R10, 0x1 ;  /* 0x000000010a0a781a */ /* 0x000fe20000000200 */
[----:B------:R-:W-:Y:S02]  /*0990*/  IMAD.MOV R7, RZ, RZ, -R7 ;  /* 0x000000ffff077224 */ /* 0x000fe400078e0a07 */
[----:B------:R-:W-:Y:S02]  /*09a0*/  IMAD.MOV R6, RZ, RZ, -R6 ;  /* 0x000000ffff067224 */ /* 0x000fe400078e0a06 */
[C---:B------:R-:W-:Y:S02]  /*09b0*/  IMAD R15, R8.reuse, R9, R15 ;  /* 0x00000009080f7224 */ /* 0x040fe400078e020f */
[C---:B------:R-:W-:Y:S01]  /*09c0*/  IMAD R17, R8.reuse, R7, R17 ;  /* 0x0000000708117224 */ /* 0x040fe200078e0211 */
[----:B------:R-:W-:Y:S01]  /*09d0*/  SHF.R.S32.HI R7, RZ, 0x6, R0 ;  /* 0x00000006ff077819 */ /* 0x000fe20000011400 */
[C---:B------:R-:W-:Y:S01]  /*09e0*/  IMAD R25, R8.reuse, R6, R25 ;  /* 0x0000000608197224 */ /* 0x040fe200078e0219 */
[----:B------:R-:W-:Y:S01]  /*09f0*/  ISETP.GT.U32.AND P1, PT, R8, R15, PT ;  /* 0x0000000f0800720c */ /* 0x000fe20003f24070 */
[----:B------:R-:W-:Y:S01]  /*0a00*/  @!P4 IMAD.IADD R16, R16, 0x1, -R5 ;  /* 0x000000011010c824 */ /* 0x000fe200078e0a05 */
[C---:B------:R-:W-:Y:S01]  /*0a10*/  ISETP.GT.U32.AND P4, PT, R8.reuse, R17, PT ;  /* 0x000000110800720c */ /* 0x040fe20003f84070 */
[--C-:B------:R-:W-:Y:S01]  /*0a20*/  @!P6 IMAD.IADD R13, R13, 0x1, -R8.reuse ;  /* 0x000000010d0de824 */ /* 0x100fe200078e0a08 */
[----:B------:R-:W-:Y:S01]  /*0a30*/  ISETP.GT.U32.AND P5, PT, R8, R25, PT ;  /* 0x000000190800720c */ /* 0x000fe20003fa4070 */
[C---:B------:R-:W-:Y:S01]  /*0a40*/  IMAD.SHL.U32 R5, R0.reuse, 0x20, RZ ;  /* 0x0000002000057824 */ /* 0x040fe200078e00ff */
[----:B------:R-:W-:Y:S01]  /*0a50*/  SGXT R7, R7, 0x1 ;  /* 0x000000010707781a */ /* 0x000fe20000000200 */
[----:B------:R-:W-:Y:S01]  /*0a60*/  IMAD.SHL.U32 R6, R0, 0x2, RZ ;  /* 0x0000000200067824 */ /* 0x000fe200078e00ff */
[----:B------:R-:W-:Y:S01]  /*0a70*/  ISETP.GT.U32.AND P6, PT, R8, R13, PT ;  /* 0x0000000d0800720c */ /* 0x000fe20003fc4070 */
[----:B------:R-:W-:Y:S01]  /*0a80*/  IMAD.SHL.U32 R9, R0, 0x8, RZ ;  /* 0x0000000800097824 */ /* 0x000fe200078e00ff */
[----:B------:R-:W-:Y:S01]  /*0a90*/  LOP3.LUT R5, R5, 0x60, RZ, 0xc0, !PT ;  /* 0x0000006005057812 */ /* 0x000fe200078ec0ff */
[----:B0-----:R-:W-:Y:S01]  /*0aa0*/  IMAD R24, R24, R37, RZ ;  /* 0x0000002518187224 */ /* 0x001fe200078e02ff */
[----:B------:R-:W-:Y:S01]  /*0ab0*/  LOP3.LUT R7, R7, 0x90, RZ, 0xc0, !PT ;  /* 0x0000009007077812 */ /* 0x000fe200078ec0ff */
[----:B------:R-:W-:Y:S01]  /*0ac0*/  @!P1 IMAD.IADD R15, R15, 0x1, -R8 ;  /* 0x000000010f0f9824 */ /* 0x000fe200078e0a08 */
[----:B------:R-:W-:Y:S01]  /*0ad0*/  LOP3.LUT R11, R9, 0x30, R6, 0x48, !PT ;  /* 0x00000030090b7812 */ /* 0x000fe200078e4806 */
[----:B------:R-:W-:Y:S01]  /*0ae0*/  @!P4 IMAD.IADD R17, R17, 0x1, -R8 ;  /* 0x000000011111c824 */ /* 0x000fe200078e0a08 */
[----:B------:R-:W-:Y:S01]  /*0af0*/  LOP3.LUT R9, R5, 0x90, R10, 0xf8, !PT ;  /* 0x0000009005097812 */ /* 0x000fe200078ef80a */
[----:B------:R-:W-:Y:S01]  /*0b00*/  @!P5 IMAD.IADD R25, R25, 0x1, -R8 ;  /* 0x000000011919d824 */ /* 0x000fe200078e0a08 */
[----:B------:R-:W-:-:S02]  /*0b10*/  ISETP.GT.U32.AND P5, PT, R8, R15, PT ;  /* 0x0000000f0800720c */ /* 0x000fc40003fa4070 */
[C---:B------:R-:W-:Y:S01]  /*0b20*/  ISETP.GT.U32.AND P1, PT, R8.reuse, R17, PT ;  /* 0x000000110800720c */ /* 0x040fe20003f24070 */
[----:B------:R-:W-:Y:S01]  /*0b30*/  @!P6 IMAD.IADD R13, R13, 0x1, -R8 ;  /* 0x000000010d0de824 */ /* 0x000fe200078e0a08 */
[----:B------:R-:W-:Y:S02]  /*0b40*/  ISETP.GT.U32.AND P4, PT, R8, R25, PT ;  /* 0x000000190800720c */ /* 0x000fe40003f84070 */
[----:B------:R-:W-:Y:S01]  /*0b50*/  ISETP.GE.AND P6, PT, R22, RZ, PT ;  /* 0x000000ff1600720c */ /* 0x000fe20003fc6270 */
[----:B------:R-:W-:Y:S01]  /*0b60*/  @!P0 IMAD.MOV R13, RZ, RZ, -R13 ;  /* 0x000000ffff0d8224 */ /* 0x000fe200078e0a0d */
[----:B------:R-:W0:Y:S01]  /*0b70*/  LDC R22, c[0x0][0x3b0] ;  /* 0x0000ec00ff167b82 */ /* 0x000e220000000800 */
[--C-:B------:R-:W-:Y:S02]  /*0b80*/  LOP3.LUT R9, R9, 0x10, R6.reuse, 0x78, !PT ;  /* 0x0000001009097812 */ /* 0x100fe400078e7806 */
[----:B------:R-:W-:Y:S01]  /*0b90*/  LOP3.LUT R6, R7, 0x7e, R6, 0x78, !PT ;  /* 0x0000007e07067812 */ /* 0x000fe200078e7806 */
[----:B------:R-:W-:Y:S01]  /*0ba0*/  IMAD.IADD R7, R11, 0x1, R14 ;  /* 0x000000010b077824 */ /* 0x000fe200078e020e */
[----:B------:R-:W-:Y:S01]  /*0bb0*/  LOP3.LUT R14, RZ, R19, RZ, 0x33, !PT ;  /* 0x00000013ff0e7212 */ /* 0x000fe200078e33ff */
[----:B------:R-:W-:Y:S01]  /*0bc0*/  @!P5 IMAD.IADD R15, R15, 0x1, -R8 ;  /* 0x000000010f0fd824 */ /* 0x000fe200078e0a08 */
[----:B------:R-:W-:Y:S01]  /*0bd0*/  IADD3 R20, PT, PT, R9, UR4, R20 ;  /* 0x0000000409147c10 */ /* 0x000fe2000fffe014 */
[--C-:B------:R-:W-:Y:S01]  /*0be0*/  @!P1 IMAD.IADD R17, R17, 0x1, -R8.reuse ;  /* 0x0000000111119824 */ /* 0x100fe200078e0a08 */
[----:B------:R-:W-:Y:S01]  /*0bf0*/  ISETP.NE.AND P1, PT, R19, RZ, PT ;  /* 0x000000ff1300720c */ /* 0x000fe20003f25270 */
[----:B------:R-:W-:Y:S01]  /*0c00*/  @!P4 IMAD.IADD R25, R25, 0x1, -R8 ;  /* 0x000000011919c824 */ /* 0x000fe200078e0a08 */
[----:B------:R-:W2:Y:S01]  /*0c10*/  LDC.64 R10, c[0x0][0x388] ;  /* 0x0000e200ff0a7b82 */ /* 0x000ea20000000a00 */
[----:B------:R-:W-:Y:S01]  /*0c20*/  @!P3 IMAD.MOV R15, RZ, RZ, -R15 ;  /* 0x000000ffff0fb224 */ /* 0x000fe200078e0a0f */
[----:B------:R-:W-:Y:S01]  /*0c30*/  SEL R13, R14, R13, !P1 ;  /* 0x0000000d0e0d7207 */ /* 0x000fe20004800000 */
[----:B------:R-:W-:Y:S01]  /*0c40*/  @!P6 IMAD.MOV R17, RZ, RZ, -R17 ;  /* 0x000000ffff11e224 */ /* 0x000fe200078e0a11 */
[----:B------:R-:W-:Y:S01]  /*0c50*/  ISETP.GE.AND P5, PT, R2, RZ, PT ;  /* 0x000000ff0200720c */ /* 0x000fe20003fa6270 */
[----:B------:R-:W-:Y:S01]  /*0c60*/  @!P2 IMAD.MOV R25, RZ, RZ, -R25 ;  /* 0x000000ffff19a224 */ /* 0x000fe200078e0a19 */
[----:B------:R-:W-:-:S02]  /*0c70*/  SEL R15, R14, R15, !P1 ;  /* 0x0000000f0e0f7207 */ /* 0x000fc40004800000 */
[C---:B------:R-:W-:Y:S01]  /*0c80*/  SEL R17, R14.reuse, R17, !P1 ;  /* 0x000000110e117207 */ /* 0x040fe20004800000 */
[----:B------:R-:W4:Y:S01]  /*0c90*/  LDC.64 R8, c[0x0][0x380] ;  /* 0x0000e000ff087b82 */ /* 0x000f220000000a00 */
[----:B------:R-:W-:Y:S02]  /*0ca0*/  SEL R14, R14, R25, !P1 ;  /* 0x000000190e0e7207 */ /* 0x000fe40004800000 */
[----:B------:R-:W-:Y:S01]  /*0cb0*/  ISETP.NE.AND P4, PT, R18, RZ, PT ;  /* 0x000000ff1200720c */ /* 0x000fe20003f85270 */
[-C--:B0-----:R-:W-:Y:S01]  /*0cc0*/  IMAD R13, R13, R22.reuse, RZ ;  /* 0x000000160d0d7224 */ /* 0x081fe200078e02ff */
[----:B------:R-:W-:Y:S01]  /*0cd0*/  LOP3.LUT R28, R6, 0x20, RZ, 0x3c, !PT ;  /* 0x00000020061c7812 */ /* 0x000fe200078e3cff */
[-C--:B------:R-:W-:Y:S02]  /*0ce0*/  IMAD R15, R15, R22.reuse, RZ ;  /* 0x000000160f0f7224 */ /* 0x080fe400078e02ff */
[-C--:B------:R-:W-:Y:S02]  /*0cf0*/  IMAD R17, R17, R22.reuse, RZ ;  /* 0x0000001611117224 */ /* 0x080fe400078e02ff */
[----:B------:R-:W-:Y:S01]  /*0d00*/  IMAD R19, R14, R22, RZ ;  /* 0x000000160e137224 */ /* 0x000fe200078e02ff */
[----:B------:R-:W-:Y:S01]  /*0d10*/  LOP3.LUT R14, R12, 0x8, RZ, 0xfc, !PT ;  /* 0x000000080c0e7812 */ /* 0x000fe200078efcff */
[----:B------:R-:W0:Y:S01]  /*0d20*/  LDC R22, c[0x0][0x3ac] ;  /* 0x0000eb00ff167b82 */ /* 0x000e220000000800 */
[----:B------:R-:W-:Y:S01]  /*0d30*/  @!P5 IMAD.MOV R16, RZ, RZ, -R16 ;  /* 0x000000ffff10d224 */ /* 0x000fe200078e0a10 */
[----:B--2---:R-:W-:-:S02]  /*0d40*/  LEA R40, P0, R13, R10, 0x1 ;  /* 0x0000000a0d287211 */ /* 0x004fc400078008ff */
[-C--:B------:R-:W-:Y:S01]  /*0d50*/  IMAD R14, R14, R37.reuse, RZ ;  /* 0x000000250e0e7224 */ /* 0x080fe200078e02ff */
[----:B------:R-:W-:Y:S02]  /*0d60*/  @!P4 LOP3.LUT R16, RZ, R18, RZ, 0x33, !PT ;  /* 0x00000012ff10c212 */ /* 0x000fe400078e33ff */
[C---:B------:R-:W-:Y:S01]  /*0d70*/  LOP3.LUT R18, R12.reuse, 0x10, RZ, 0xfc, !PT ;  /* 0x000000100c127812 */ /* 0x040fe200078efcff */
[-C--:B------:R-:W-:Y:S01]  /*0d80*/  IMAD R12, R12, R37.reuse, RZ ;  /* 0x000000250c0c7224 */ /* 0x080fe200078e02ff */
[-C--:B------:R-:W-:Y:S01]  /*0d90*/  LEA R38, P1, R15, R10.reuse, 0x1 ;  /* 0x0000000a0f267211 */ /* 0x080fe200078208ff */
[----:B-1----:R-:W-:Y:S01]  /*0da0*/  IMAD R16, R16, UR8, RZ ;  /* 0x0000000810107c24 */ /* 0x002fe2000f8e02ff */
[-C--:B------:R-:W-:Y:S01]  /*0db0*/  LEA R26, P2, R17, R10.reuse, 0x1 ;  /* 0x0000000a111a7211 */ /* 0x080fe200078408ff */
[----:B------:R-:W-:Y:S01]  /*0dc0*/  IMAD R18, R18, R37, RZ ;  /* 0x0000002512127224 */ /* 0x000fe200078e02ff */
[----:B------:R-:W-:Y:S01]  /*0dd0*/  LEA R10, P3, R19, R10, 0x1 ;  /* 0x0000000a130a7211 */ /* 0x000fe200078608ff */
[----:B------:R-:W-:Y:S01]  /*0de0*/  IMAD.SHL.U32 R37, R37, 0x20, RZ ;  /* 0x0000002025257824 */ /* 0x000fe200078e00ff */
[-C--:B------:R-:W-:Y:S01]  /*0df0*/  LEA.HI.X.SX32 R41, R13, R11.reuse, 0x1, P0 ;  /* 0x0000000b0d297211 */ /* 0x080fe200000f0eff */
[----:B------:R-:W-:Y:S01]  /*0e00*/  IMAD.WIDE R42, R16, 0x2, RZ ;  /* 0x00000002102a7825 */ /* 0x000fe200078e02ff */
[----:B------:R-:W-:-:S02]  /*0e10*/  LEA.HI.X.SX32 R39, R15, R11, 0x1, P1 ;  /* 0x0000000b0f277211 */ /* 0x000fc400008f0eff */
[-C--:B------:R-:W-:Y:S02]  /*0e20*/  LEA.HI.X.SX32 R27, R17, R11.reuse, 0x1, P2 ;  /* 0x0000000b111b7211 */ /* 0x080fe400010f0eff */
[----:B------:R-:W-:Y:S02]  /*0e30*/  LEA.HI.X.SX32 R11, R19, R11, 0x1, P3 ;  /* 0x0000000b130b7211 */ /* 0x000fe400018f0eff */
[----:B----4-:R-:W-:Y:S01]  /*0e40*/  LEA R31, P2, R14, R8, 0x1 ;  /* 0x000000080e1f7211 */ /* 0x010fe200078408ff */
[----:B0-----:R-:W-:Y:S01]  /*0e50*/  IMAD R21, R21, R22, RZ ;  /* 0x0000001615157224 */ /* 0x001fe200078e02ff */
[-C--:B------:R-:W-:Y:S01]  /*0e60*/  LEA R32, P3, R12, R8.reuse, 0x1 ;  /* 0x000000080c207211 */ /* 0x080fe200078608ff */
[----:B------:R-:W-:Y:S01]  /*0e70*/  IMAD.SHL.U32 R22, R22, 0x20, RZ ;  /* 0x0000002016167824 */ /* 0x000fe200078e00ff */
[-C--:B------:R-:W-:Y:S02]  /*0e80*/  LEA R29, P0, R24, R8.reuse, 0x1 ;  /* 0x00000008181d7211 */ /* 0x080fe400078008ff */
[----:B------:R-:W-:-:S02]  /*0e90*/  LEA R30, P1, R18, R8, 0x1 ;  /* 0x00000008121e7211 */ /* 0x000fc400078208ff */
[-C--:B------:R-:W-:Y:S02]  /*0ea0*/  LEA.HI.X.SX32 R35, R14, R9.reuse, 0x1, P2 ;  /* 0x000000090e237211 */ /* 0x080fe400010f0eff */
[----:B------:R-:W-:Y:S02]  /*0eb0*/  CS2R R14, SRZ ;  /* 0x00000000000e7805 */ /* 0x000fe4000001ff00 */
[-C--:B------:R-:W-:Y:S02]  /*0ec0*/  LEA.HI.X.SX32 R36, R12, R9.reuse, 0x1, P3 ;  /* 0x000000090c247211 */ /* 0x080fe400018f0eff */
[----:B------:R-:W-:Y:S02]  /*0ed0*/  CS2R R12, SRZ ;  /* 0x00000000000c7805 */ /* 0x000fe4000001ff00 */
[-C--:B------:R-:W-:Y:S02]  /*0ee0*/  LEA.HI.X.SX32 R33, R24, R9.reuse, 0x1, P0 ;  /* 0x0000000918217211 */ /* 0x080fe400000f0eff */
[----:B---3--:R-:W-:-:S07]  /*0ef0*/  LEA.HI.X.SX32 R34, R18, R9, 0x1, P1 ;  /* 0x0000000912227211 */ /* 0x008fce00008f0eff */
.L_x_1:
[----:B------:R-:W-:Y:S02]  /*0f00*/  SHF.R.U32.HI R19, RZ, 0x4, R0 ;  /* 0x00000004ff137819 */ /* 0x000fe40000011600 */
[----:B------:R-:W-:Y:S02]  /*0f10*/  IADD3 R24, P1, PT, R42, R32, RZ ;  /* 0x000000202a187210 */ /* 0x000fe40007f3e0ff */
[----:B------:R-:W-:Y:S02]  /*0f20*/  SGXT.U32 R19, R19, 0x3 ;  /* 0x000000031313781a */ /* 0x000fe40000000000 */
[----:B------:R-:W-:Y:S01]  /*0f30*/  PRMT R18, RZ, 0x7610, R18 ;  /* 0x00007610ff127816 */ /* 0x000fe20000000012 */
[----:B------:R-:W-:Y:S01]  /*0f40*/  IMAD.X R25, R43, 0x1, R36, P1 ;  /* 0x000000012b197824 */ /* 0x000fe200008e0624 */
[C---:B------:R-:W-:Y:S02]  /*0f50*/  ISETP.GE.AND P0, PT, R19.reuse, UR5, PT ;  /* 0x0000000513007c0c */ /* 0x040fe4000bf06270 */
[----:B------:R-:W-:-:S04]  /*0f60*/  LOP3.LUT R8, R19, 0x8, RZ, 0xfc, !PT ;  /* 0x0000000813087812 */ /* 0x000fc800078efcff */
[----:B------:R-:W-:Y:S02]  /*0f70*/  ISETP.GE.AND P1, PT, R8, UR5, PT ;  /* 0x0000000508007c0c */ /* 0x000fe4000bf26270 */
[----:B------:R-:W-:-:S05]  /*0f80*/  LOP3.LUT R8, R19, 0x10, RZ, 0xfc, !PT ;  /* 0x0000001013087812 */ /* 0x000fca00078efcff */
[----:B------:R0:W2:Y:S01]  /*0f90*/  @!P0 LDG.E.U16 R18, desc[UR6][R24.64] ;  /* 0x0000000618128981 */ /* 0x0000a2000c1e1500 */
[----:B------:R-:W-:Y:S02]  /*0fa0*/  IADD3 R44, P0, PT, R42, R31, RZ ;  /* 0x0000001f2a2c7210 */ /* 0x000fe40007f1e0ff */
[----:B------:R-:W-:Y:S02]  /*0fb0*/  PRMT R16, RZ, 0x7610, R16 ;  /* 0x00007610ff107816 */ /* 0x000fe40000000010 */
[----:B------:R-:W-:Y:S01]  /*0fc0*/  ISETP.GE.AND P2, PT, R8, UR5, PT ;  /* 0x0000000508007c0c */ /* 0x000fe2000bf46270 */
[----:B------:R-:W-:Y:S01]  /*0fd0*/  IMAD.X R45, R43, 0x1, R35, P0 ;  /* 0x000000012b2d7824 */ /* 0x000fe200000e0623 */
[----:B------:R-:W-:Y:S02]  /*0fe0*/  LOP3.LUT R19, R19, 0x18, RZ, 0xfc, !PT ;  /* 0x0000001813137812 */ /* 0x000fe400078efcff */
[----:B------:R-:W-:Y:S02]  /*0ff0*/  IADD3 R8, P0, PT, R42, R30, RZ ;  /* 0x0000001e2a087210 */ /* 0x000fe40007f1e0ff */
[----:B------:R1:W3:Y:S01]  /*1000*/  @!P1 LDG.E.U16 R16, desc[UR6][R44.64] ;  /* 0x000000062c109981 */ /* 0x0002e2000c1e1500 */
[----:B------:R-:W-:-:S02]  /*1010*/  ISETP.GE.AND P1, PT, R19, UR5, PT ;  /* 0x0000000513007c0c */ /* 0x000fc4000bf26270 */
[----:B------:R-:W-:Y:S01]  /*1020*/  IMAD.X R9, R43, 0x1, R34, P0 ;  /* 0x000000012b097824 */ /* 0x000fe200000e0622 */
[----:B0-----:R-:W-:Y:S02]  /*1030*/  IADD3 R24, P0, PT, R42, R29, RZ ;  /* 0x0000001d2a187210 */ /* 0x001fe40007f1e0ff */
[----:B------:R-:W-:-:S03]  /*1040*/  PRMT R17, RZ, 0x7610, R17 ;  /* 0x00007610ff117816 */ /* 0x000fc60000000011 */
[----:B------:R-:W-:Y:S01]  /*1050*/  IMAD.X R25, R43, 0x1, R33, P0 ;  /* 0x000000012b197824 */ /* 0x000fe200000e0621 */
[----:B-1----:R-:W-:Y:S02]  /*1060*/  PRMT R45, RZ, 0x7610, R45 ;  /* 0x00007610ff2d7816 */ /* 0x002fe4000000002d */
[----:B------:R-:W4:Y:S01]  /*1070*/  @!P2 LDG.E.U16 R17, desc[UR6][R8.64] ;  /* 0x000000060811a981 */ /* 0x000f22000c1e1500 */
[----:B------:R-:W-:-:S03]  /*1080*/  LOP3.LUT R19, R0, 0x1f, RZ, 0xc0, !PT ;  /* 0x0000001f00137812 */ /* 0x000fc600078ec0ff */
[----:B------:R0:W5:Y:S01]  /*1090*/  @!P1 LDG.E.U16 R45, desc[UR6][R24.64] ;  /* 0x00000006182d9981 */ /* 0x000162000c1e1500 */
[----:B------:R-:W-:Y:S01]  /*10a0*/  BAR.SYNC.DEFER_BLOCKING 0x0 ;  /* 0x0000000000007b1d */ /* 0x000fe20000010000 */
[----:B------:R-:W-:Y:S02]  /*10b0*/  ISETP.GE.AND P2, PT, R19, UR5, PT ;  /* 0x0000000513007c0c */ /* 0x000fe4000bf46270 */
[----:B------:R-:W-:Y:S01]  /*10c0*/  PRMT R44, RZ, 0x7610, R44 ;  /* 0x00007610ff2c7816 */ /* 0x000fe2000000002c */
[----:B0-----:R-:W-:Y:S02]  /*10d0*/  IMAD.MOV.U32 R24, RZ, RZ, R10 ;  /* 0x000000ffff187224 */ /* 0x001fe400078e000a */
[----:B------:R-:W-:Y:S01]  /*10e0*/  IMAD.MOV.U32 R25, RZ, RZ, R11 ;  /* 0x000000ffff197224 */ /* 0x000fe200078e000b */
[----:B------:R-:W-:Y:S01]  /*10f0*/  PRMT R19, RZ, 0x7610, R19 ;  /* 0x00007610ff137816 */ /* 0x000fe20000000013 */
[----:B------:R-:W-:-:S04]  /*1100*/  IMAD.WIDE R8, R21, 0x2, R26 ;  /* 0x0000000215087825 */ /* 0x000fc800078e021a */
[----:B------:R-:W-:-:S05]  /*1110*/  IMAD.WIDE R10, R21, 0x2, R24 ;  /* 0x00000002150a7825 */ /* 0x000fca00078e0218 */
[----:B------:R0:W5:Y:S04]  /*1120*/  @!P2 LDG.E.U16 R44, desc[UR6][R10.64] ;  /* 0x000000060a2ca981 */ /* 0x000168000c1e1500 */
[----:B------:R1:W5:Y:S01]  /*1130*/  @!P2 LDG.E.U16 R19, desc[UR6][R8.64] ;  /* 0x000000060813a981 */ /* 0x000362000c1e1500 */
[----:B0-----:R-:W-:Y:S01]  /*1140*/  PRMT R11, RZ, 0x7610, R11 ;  /* 0x00007610ff0b7816 */ /* 0x001fe2000000000b */
[----:B-1----:R-:W-:Y:S01]  /*1150*/  IMAD.WIDE R8, R21, 0x2, R38 ;  /* 0x0000000215087825 */ /* 0x002fe200078e0226 */
[----:B------:R-:W-:-:S04]  /*1160*/  PRMT R10, RZ, 0x7610, R10 ;  /* 0x00007610ff0a7816 */ /* 0x000fc8000000000a */
[----:B------:R0:W5:Y:S02]  /*1170*/  @!P2 LDG.E.U16 R11, desc[UR6][R8.64] ;  /* 0x00000006080ba981 */ /* 0x000164000c1e1500 */
[----:B0-----:R-:W-:-:S05]  /*1180*/  IMAD.WIDE R8, R21, 0x2, R40 ;  /* 0x0000000215087825 */ /* 0x001fca00078e0228 */
[----:B------:R-:W5:Y:S01]  /*1190*/  @!P2 LDG.E.U16 R10, desc[UR6][R8.64] ;  /* 0x00000006080aa981 */ /* 0x000f62000c1e1500 */
[----:B------:R-:W-:-:S05]  /*11a0*/  VIADD R23, R23, 0xffffffff ;  /* 0xffffffff17177836 */ /* 0x000fca0000000000 */
[----:B------:R-:W-:Y:S01]  /*11b0*/  ISETP.NE.U32.AND P0, PT, R23, RZ, PT ;  /* 0x000000ff1700720c */ /* 0x000fe20003f05070 */
[----:B------:R-:W-:Y:S01]  /*11c0*/  UIADD3 UR5, UPT, UPT, UR5, -0x20, URZ ;  /* 0xffffffe005057890 */ /* 0x000fe2000fffe0ff */
[----:B------:R-:W-:-:S04]  /*11d0*/  IMAD.WIDE R40, R22, 0x2, R40 ;  /* 0x0000000216287825 */ /* 0x000fc800078e0228 */
[----:B------:R-:W-:-:S04]  /*11e0*/  IMAD.WIDE R38, R22, 0x2, R38 ;  /* 0x0000000216267825 */ /* 0x000fc800078e0226 */
[----:B------:R-:W-:-:S04]  /*11f0*/  IMAD.WIDE R26, R22, 0x2, R26 ;  /* 0x00000002161a7825 */ /* 0x000fc800078e021a */
[----:B------:R-:W-:Y:S01]  /*1200*/  IMAD.WIDE R42, R37, 0x2, R42 ;  /* 0x00000002252a7825 */ /* 0x000fe200078e022a */
[----:B--2---:R-:W-:Y:S04]  /*1210*/  STS.U16 [R6+UR4], R18 ;  /* 0x0000001206007988 */ /* 0x004fe80008000404 */
[----:B---3--:R-:W-:Y:S04]  /*1220*/  STS.U16 [R6+UR4+0x100], R16 ;  /* 0x0001001006007988 */ /* 0x008fe80008000404 */
[----:B----4-:R-:W-:Y:S04]  /*1230*/  STS.U16 [R6+UR4+0x200], R17 ;  /* 0x0002001106007988 */ /* 0x010fe80008000404 */
[----:B-----5:R-:W-:Y:S04]  /*1240*/  STS.U16 [R6+UR4+0x300], R45 ;  /* 0x0003002d06007988 */ /* 0x020fe80008000404 */
[----:B------:R-:W-:Y:S04]  /*1250*/  STS.U16 [R6+UR4+0x400], R44 ;  /* 0x0004002c06007988 */ /* 0x000fe80008000404 */
[----:B------:R-:W-:Y:S04]  /*1260*/  STS.U16 [R6+UR4+0x600], R11 ;  /* 0x0006000b06007988 */ /* 0x000fe80008000404 */
[----:B------:R-:W-:Y:S04]  /*1270*/  STS.U16 [R28+UR4+0x500], R19 ;  /* 0x000500131c007988 */ /* 0x000fe80008000404 */
[----:B------:R-:W-:Y:S01]  /*1280*/  STS.U16 [R28+UR4+0x700], R10 ;  /* 0x0007000a1c007988 */ /* 0x000fe20008000404 */
[----:B------:R-:W-:Y:S06]  /*1290*/  BAR.SYNC.DEFER_BLOCKING 0x0 ;  /* 0x0000000000007b1d */ /* 0x000fec0000010000 */
[----:B------:R-:W-:Y:S04]  /*12a0*/  LDSM.16.MT88.4 R16, [R20] ;  /* 0x000000001410783b */ /* 0x000fe80000004200 */
[----:B------:R-:W0:Y:S02]  /*12b0*/  LDSM.16.M88.4 R8, [R7+0x400] ;  /* 0x000400000708783b */ /* 0x000e240000000200 */
[----:B0-----:R-:W-:Y:S02]  /*12c0*/  HMMA.16816.F32 R12, R16, R8, R12 ;  /* 0x00000008100c723c */ /* 0x001fe4000000180c */
[----:B------:R-:W0:-:S15]  /*12d0*/  LDSM.16.MT88.4 R16, [R20+0x200] ;  /* 0x000200001410783b */ /* 0x000e1e0000004200 */
[----:B------:R-:W-:-:S03]  /*12e0*/  NOP ;  /* 0x0000000000007918 */ /* 0x000fc60000000000 */
[----:B0-----:R-:W-:Y:S01]  /*12f0*/  HMMA.16816.F32 R12, R16, R10, R12 ;  /* 0x0000000a100c723c */ /* 0x001fe2000000180c */
[----:B------:R-:W-:Y:S01]  /*1300*/  IMAD.WIDE R10, R22, 0x2, R24 ;  /* 0x00000002160a7825 */ /* 0x000fe200078e0218 */
[----:B------:R-:W-:-:S03]  /*1310*/  NOP ;  /* 0x0000000000007918 */ /* 0x000fc60000000000 */
[----:B------:R-:W-:-:S15]  /*1320*/  @P0 BRA `(.L_x_1) ;  /* 0xfffffff800f40947 */ /* 0x000fde000383ffff */
[----:B------:R-:W-:Y:S02]  /*1330*/  F2FP.F16.F32.PACK_AB R14, R15, R14 ;  /* 0x0000000e0f0e723e */ /* 0x000fe400000000ff */
[----:B------:R-:W-:-:S07]  /*1340*/  F2FP.F16.F32.PACK_AB R13, R13, R12 ;  /* 0x0000000c0d0d723e */ /* 0x000fce00000000ff */
.L_x_0:
[----:B------:R-:W0:Y:S08]  /*1350*/  S2UR UR5, SR_CgaCtaId ;  /* 0x00000000000579c3 */ /* 0x000e300000008800 */
[----:B------:R-:W-:Y:S01]  /*1360*/  BAR.SYNC.DEFER_BLOCKING 0x0 ;  /* 0x0000000000007b1d */ /* 0x000fe20000010000 */
[--C-:B------:R-:W-:Y:S02]  /*1370*/  LOP3.LUT R5, R5, 0x1c, R0.reuse, 0xf8, !PT ;  /* 0x0000001c05057812 */ /* 0x100fe400078ef800 */
[----:B------:R-:W-:-:S02]  /*1380*/  SHF.R.U32.HI R6, RZ, 0x4, R0 ;  /* 0x00000004ff067819 */ /* 0x000fc40000011600 */
[----:B------:R-:W-:Y:S01]  /*1390*/  LOP3.LUT R3, R3, 0x180, RZ, 0xc0, !PT ;  /* 0x0000018003037812 */ /* 0x000fe200078ec0ff */
[----:B------:R-:W-:Y:S01]  /*13a0*/  UMOV UR4, 0x400 ;  /* 0x0000040000047882 */ /* 0x000fe20000000000 */
[----:B------:R-:W-:Y:S01]  /*13b0*/  LOP3.LUT R8, R0, 0x1f, RZ, 0xc0, !PT ;  /* 0x0000001f00087812 */ /* 0x000fe200078ec0ff */
[----:B------:R-:W1:Y:S01]  /*13c0*/  LDCU.128 UR8, c[0x0][0x390] ;  /* 0x00007200ff0877ac */ /* 0x000e620008000c00 */
[----:B------:R-:W-:Y:S02]  /*13d0*/  LOP3.LUT R5, R5, 0x2, R6, 0xf8, !PT ;  /* 0x0000000205057812 */ /* 0x000fe400078ef806 */
[----:B------:R-:W-:Y:S01]  /*13e0*/  PRMT R10, R14, 0x7632, R10 ;  /* 0x000076320e0a7816 */ /* 0x000fe2000000000a */
[----:B------:R-:W-:Y:S01]  /*13f0*/  IMAD R9, R8, 0x4, R3 ;  /* 0x0000000408097824 */ /* 0x000fe200078e0203 */
[----:B------:R-:W-:Y:S02]  /*1400*/  PRMT R8, R13, 0x7632, R8 ;  /* 0x000076320d087816 */ /* 0x000fe40000000008 */
[----:B------:R-:W-:-:S02]  /*1410*/  LOP3.LUT R3, R5, 0x40, RZ, 0x3c, !PT ;  /* 0x0000004005037812 */ /* 0x000fc400078e3cff */
[C---:B------:R-:W-:Y:S02]  /*1420*/  LOP3.LUT R6, R5.reuse, 0x20, RZ, 0x3c, !PT ;  /* 0x0000002005067812 */ /* 0x040fe400078e3cff */
[----:B------:R-:W-:Y:S02]  /*1430*/  LOP3.LUT R7, R5, 0x60, RZ, 0x3c, !PT ;  /* 0x0000006005077812 */ /* 0x000fe400078e3cff */
[----:B------:R-:W-:Y:S01]  /*1440*/  LOP3.LUT R9, R9, 0x60, R0, 0x78, !PT ;  /* 0x0000006009097812 */ /* 0x000fe200078e7800 */
[----:B0-----:R-:W-:Y:S01]  /*1450*/  ULEA UR4, UR5, UR4, 0x18 ;  /* 0x0000000405047291 */ /* 0x001fe2000f8ec0ff */
[----:B------:R-:W0:Y:S01]  /*1460*/  LDCU UR5, c[0x0][0x3b4] ;  /* 0x00007680ff0577ac */ /* 0x000e220008000800 */
[----:B-1----:R-:W-:-:S07]  /*1470*/  ISETP.GE.AND P0, PT, R2, UR10, PT ;  /* 0x0000000a02007c0c */ /* 0x002fce000bf06270 */
[----:B------:R1:W-:Y:S04]  /*1480*/  STS.U16 [R5+UR4], R13 ;  /* 0x0000000d05007988 */ /* 0x0003e80008000404 */
[----:B------:R0:W-:Y:S04]  /*1490*/  STS.U16 [R3+UR4+0x100], R8 ;  /* 0x0001000803007988 */ /* 0x0001e80008000404 */
[----:B------:R2:W-:Y:S01]  /*14a0*/  STS.U16 [R6+UR4+0x80], R14 ;  /* 0x0000800e06007988 */ /* 0x0005e20008000404 */
[----:B-1----:R-:W-:-:S03]  /*14b0*/  SHF.R.U32.HI R5, RZ, 0x4, R0 ;  /* 0x00000004ff057819 */ /* 0x002fc60000011600 */
[----:B------:R1:W-:Y:S01]  /*14c0*/  STS.U16 [R7+UR4+0x180], R10 ;  /* 0x0001800a07007988 */ /* 0x0003e20008000404 */
[----:B------:R-:W-:Y:S01]  /*14d0*/  SGXT.U32 R5, R5, 0x3 ;  /* 0x000000030505781a */ /* 0x000fe20000000000 */
[----:B0-----:R-:W-:Y:S01]  /*14e0*/  IMAD R3, R2, UR5, RZ ;  /* 0x0000000502037c24 */ /* 0x001fe2000f8e02ff */
[----:B------:R-:W-:Y:S02]  /*14f0*/  BAR.SYNC.DEFER_BLOCKING 0x0 ;  /* 0x0000000000007b1d */ /* 0x000fe40000010000 */
[C---:B------:R-:W-:Y:S02]  /*1500*/  LOP3.LUT R0, R4.reuse, R5, RZ, 0xfc, !PT ;  /* 0x0000000504007212 */ /* 0x040fe400078efcff */
[----:B------:R-:W-:Y:S02]  /*1510*/  LOP3.LUT R4, R4, 0x8, R5, 0xfe, !PT ;  /* 0x0000000804047812 */ /* 0x000fe400078efe05 */
[----:B--2---:R-:W-:Y:S02]  /*1520*/  LEA R6, P2, R3, UR8, 0x1 ;  /* 0x0000000803067c11 */ /* 0x004fe4000f8408ff */
[----:B------:R-:W-:-:S02]  /*1530*/  ISETP.LT.AND P1, PT, R0, UR11, !P0 ;  /* 0x0000000b00007c0c */ /* 0x000fc4000c721270 */
[----:B------:R-:W-:Y:S02]  /*1540*/  ISETP.LT.AND P0, PT, R4, UR11, !P0 ;  /* 0x0000000b04007c0c */ /* 0x000fe4000c701270 */
[----:B-1----:R-:W-:Y:S01]  /*1550*/  LEA.HI.X.SX32 R7, R3, UR9, 0x1, P2 ;  /* 0x0000000903077c11 */ /* 0x002fe200090f0eff */
[----:B------:R-:W0:Y:S01]  /*1560*/  LDS R9, [R9+UR4] ;  /* 0x0000000409097984 */ /* 0x000e220008000800 */
[----:B------:R-:W1:Y:S02]  /*1570*/  LDCU UR4, c[0x0][0x3b8] ;  /* 0x00007700ff0477ac */ /* 0x000e640008000800 */
[----:B-1----:R-:W-:Y:S02]  /*1580*/  IMAD R5, R0, UR4, RZ ;  /* 0x0000000400057c24 */ /* 0x002fe4000f8e02ff */
[----:B------:R-:W-:-:S03]  /*1590*/  IMAD R0, R4, UR4, RZ ;  /* 0x0000000404007c24 */ /* 0x000fc6000f8e02ff */
[CC--:B------:R-:W-:Y:S02]  /*15a0*/  LEA R2, P2, R5.reuse, R6.reuse, 0x1 ;  /* 0x0000000605027211 */ /* 0x0c0fe400078408ff */
[C---:B------:R-:W-:Y:S02]  /*15b0*/  LEA R4, P3, R0.reuse, R6, 0x1 ;  /* 0x0000000600047211 */ /* 0x040fe400078608ff */
[-C--:B------:R-:W-:Y:S02]  /*15c0*/  LEA.HI.X.SX32 R3, R5, R7.reuse, 0x1, P2 ;  /* 0x0000000705037211 */ /* 0x080fe400010f0eff */
[----:B------:R-:W-:-:S03]  /*15d0*/  LEA.HI.X.SX32 R5, R0, R7, 0x1, P3 ;  /* 0x0000000700057211 */ /* 0x000fc600018f0eff */
[----:B0-----:R0:W-:Y:S01]  /*15e0*/  @P1 STG.E.U16 desc[UR6][R2.64], R9 ;  /* 0x0000000902001986 */ /* 0x0011e2000c101506 */
[----:B------:R-:W-:Y:S05]  /*15f0*/  @!P0 EXIT ;  /* 0x000000000000894d */ /* 0x000fea0003800000 */
[----:B0-----:R-:W-:-:S05]  /*1600*/  PRMT R2, R9, 0x7632, R2 ;  /* 0x0000763209027816 */ /* 0x001fca0000000002 */
[----:B------:R-:W-:Y:S01]  /*1610*/  STG.E.U16 desc[UR6][R4.64], R2 ;  /* 0x0000000204007986 */ /* 0x000fe2000c101506 */
[----:B------:R-:W-:Y:S05]  /*1620*/  EXIT ;  /* 0x000000000000794d */ /* 0x000fea0003800000 */
.L_x_2:
[----:B------:R-:W-:-:S00]  /*1630*/  BRA `(.L_x_2) ;  /* 0xfffffffc00fc7947 */ /* 0x000fc0000383ffff */
[----:B------:R-:W-:-:S00]  /*1640*/  NOP ;  /* 0x0000000000007918 */ /* 0x000fc00000000000 */
        /* <DEDUP_REMOVED lines=11> */
.L_x_3:


//--------------------- .nv.shared.matmul_kernel  --------------------------
	.section	.nv.shared.matmul_kernel,"aw",@nobits
	.sectionflags	@""
	.align	16
	.zero		1024


//--------------------- .nv.shared.reserved.0     --------------------------
	.section	.nv.shared.reserved.0,"aw",@nobits
	.weak		__nv_reservedSMEM_offset_0_alias
	.size		__nv_reservedSMEM_offset_0_alias, 0, 64
	.other		__nv_reservedSMEM_offset_0_alias,@"STO_CUDA_RESERVED_SHARED STV_DEFAULT"
__nv_reservedSMEM_offset_0_alias:
	.zero		0
	.zero		64


//--------------------- .nv.constant0.matmul_kernel --------------------------
	.section	.nv.constant0.matmul_kernel,"a",@progbits
	.sectionflags	@""
	.align	4
.nv.constant0.matmul_kernel:
	.zero		976


//--------------------- SYMBOLS --------------------------

	.type		.nv.reservedSmem.offset0,@object
	.size		.nv.reservedSmem.offset0,0x4
	.type		.nv.reservedSmem.cap,@object
	.size		.nv.reservedSmem.cap,0x4
